	.headerflags	@"EF_CUDA_TEXMODE_UNIFIED EF_CUDA_64BIT_ADDRESS EF_CUDA_ACCELERATORS EF_CUDA_SM90 EF_CUDA_VIRTUAL_SM(EF_CUDA_SM90)"
	.elftype	@"ET_EXEC"


//--------------------- .nv.info                  --------------------------
	.section	.nv.info,"",@"SHT_CUDA_INFO"
	.align	4


	//----- nvinfo : EIATTR_REGCOUNT
	.align		4
        /*0000*/ 	.byte	0x04, 0x2f
        /*0002*/ 	.short	(.L_2 - .L_1)
	.align		4
.L_1:
        /*0004*/ 	.word	index@(triton_per_fused_abs_add_div_log_lt_mul_sub_sum_where_0)
        /*0008*/ 	.word	0x0000000d


	//----- nvinfo : EIATTR_MIN_STACK_SIZE
	.align		4
.L_2:
        /*000c*/ 	.byte	0x04, 0x12
        /*000e*/ 	.short	(.L_4 - .L_3)
	.align		4
.L_3:
        /*0010*/ 	.word	index@(triton_per_fused_abs_add_div_log_lt_mul_sub_sum_where_0)
        /*0014*/ 	.word	0x00000000


	//----- nvinfo : EIATTR_FRAME_SIZE
	.align		4
.L_4:
        /*0018*/ 	.byte	0x04, 0x11
        /*001a*/ 	.short	(.L_6 - .L_5)
	.align		4
.L_5:
        /*001c*/ 	.word	index@(triton_per_fused_abs_add_div_log_lt_mul_sub_sum_where_0)
        /*0020*/ 	.word	0x00000000


	//----- nvinfo : EIATTR_MIN_STACK_SIZE
	.align		4
.L_6:
        /*0024*/ 	.byte	0x04, 0x12
        /*0026*/ 	.short	(.L_8 - .L_7)
	.align		4
.L_7:
        /*0028*/ 	.word	index@(triton_per_fused_abs_add_div_log_lt_mul_sub_sum_where_0)
        /*002c*/ 	.word	0x00000000
.L_8:


//--------------------- .nv.info.triton_per_fused_abs_add_div_log_lt_mul_sub_sum_where_0 --------------------------
	.section	.nv.info.triton_per_fused_abs_add_div_log_lt_mul_sub_sum_where_0,"",@"SHT_CUDA_INFO"
	.sectionflags	@""
	.align	4


	//----- nvinfo : EIATTR_CUDA_API_VERSION
	.align		4
        /*0000*/ 	.byte	0x04, 0x37
        /*0002*/ 	.short	(.L_10 - .L_9)
.L_9:
        /*0004*/ 	.word	0x0000007c


	//----- nvinfo : EIATTR_KPARAM_INFO
	.align		4
.L_10:
        /*0008*/ 	.byte	0x04, 0x17
        /*000a*/ 	.short	(.L_12 - .L_11)
.L_11:
        /*000c*/ 	.word	0x00000000
        /*0010*/ 	.short	0x0004
        /*0012*/ 	.short	0x001c
        /*0014*/ 	.byte	0x00, 0xf0, 0x11, 0x00


	//----- nvinfo : EIATTR_KPARAM_INFO
	.align		4
.L_12:
        /*0018*/ 	.byte	0x04, 0x17
        /*001a*/ 	.short	(.L_14 - .L_13)
.L_13:
        /*001c*/ 	.word	0x00000000
        /*0020*/ 	.short	0x0003
        /*0022*/ 	.short	0x0018
        /*0024*/ 	.byte	0x00, 0xf0, 0x11, 0x00


	//----- nvinfo : EIATTR_KPARAM_INFO
	.align		4
.L_14:
        /*0028*/ 	.byte	0x04, 0x17
        /*002a*/ 	.short	(.L_16 - .L_15)
.L_15:
        /*002c*/ 	.word	0x00000000
        /*0030*/ 	.short	0x0002
        /*0032*/ 	.short	0x0010
        /*0034*/ 	.byte	0x00, 0xf4, 0x21, 0x00


	//----- nvinfo : EIATTR_KPARAM_INFO
	.align		4
.L_16:
        /*0038*/ 	.byte	0x04, 0x17
        /*003a*/ 	.short	(.L_18 - .L_17)
.L_17:
        /*003c*/ 	.word	0x00000000
        /*0040*/ 	.short	0x0001
        /*0042*/ 	.short	0x0008
        /*0044*/ 	.byte	0x00, 0xf4, 0x21, 0x00


	//----- nvinfo : EIATTR_KPARAM_INFO
	.align		4
.L_18:
        /*0048*/ 	.byte	0x04, 0x17
        /*004a*/ 	.short	(.L_20 - .L_19)
.L_19:
        /*004c*/ 	.word	0x00000000
        /*0050*/ 	.short	0x0000
        /*0052*/ 	.short	0x0000
        /*0054*/ 	.byte	0x00, 0xf4, 0x21, 0x00


	//----- nvinfo : EIATTR_SPARSE_MMA_MASK
	.align		4
.L_20:
        /*0058*/ 	.byte	0x03, 0x50
        /*005a*/ 	.short	0x0000


	//----- nvinfo : EIATTR_MAXREG_COUNT
	.align		4
        /*005c*/ 	.byte	0x03, 0x1b
        /*005e*/ 	.short	0x00ff


	//----- nvinfo : EIATTR_COOP_GROUP_MASK_REGIDS
	.align		4
        /*0060*/ 	.byte	0x04, 0x29
        /*0062*/ 	.short	(.L_22 - .L_21)


	//   ....[0]....
.L_21:
        /*0064*/ 	.word	0xffffffff


	//   ....[1]....
        /*0068*/ 	.word	0xffffffff


	//   ....[2]....
        /*006c*/ 	.word	0xffffffff


	//   ....[3]....
        /*0070*/ 	.word	0xffffffff


	//----- nvinfo : EIATTR_COOP_GROUP_INSTR_OFFSETS
	.align		4
.L_22:
        /*0074*/ 	.byte	0x04, 0x28
        /*0076*/ 	.short	(.L_24 - .L_23)


	//   ....[0]....
.L_23:
        /*0078*/ 	.word	0x00000390


	//   ....[1]....
        /*007c*/ 	.word	0x000003c0


	//   ....[2]....
        /*0080*/ 	.word	0x000003e0


	//   ....[3]....
        /*0084*/ 	.word	0x00000410


	//----- nvinfo : EIATTR_EXIT_INSTR_OFFSETS
	.align		4
.L_24:
        /*0088*/ 	.byte	0x04, 0x1c
        /*008a*/ 	.short	(.L_26 - .L_25)


	//   ....[0]....
.L_25:
        /*008c*/ 	.word	0x00000440


	//   ....[1]....
        /*0090*/ 	.word	0x00000460


	//----- nvinfo : EIATTR_REQNTID
	.align		4
.L_26:
        /*0094*/ 	.byte	0x04, 0x10
        /*0096*/ 	.short	(.L_28 - .L_27)
.L_27:
        /*0098*/ 	.word	0x00000040
        /*009c*/ 	.word	0x00000001
        /*00a0*/ 	.word	0x00000001


	//----- nvinfo : EIATTR_CBANK_PARAM_SIZE
	.align		4
.L_28:
        /*00a4*/ 	.byte	0x03, 0x19
        /*00a6*/ 	.short	0x0020


	//----- nvinfo : EIATTR_PARAM_CBANK
	.align		4
        /*00a8*/ 	.byte	0x04, 0x0a
        /*00aa*/ 	.short	(.L_30 - .L_29)
	.align		4
.L_29:
        /*00ac*/ 	.word	index@(.nv.constant0.triton_per_fused_abs_add_div_log_lt_mul_sub_sum_where_0)
        /*00b0*/ 	.short	0x0210
        /*00b2*/ 	.short	0x0020


	//----- nvinfo : EIATTR_SW_WAR
	.align		4
.L_30:
        /*00b4*/ 	.byte	0x04, 0x36
        /*00b6*/ 	.short	(.L_32 - .L_31)
.L_31:
        /*00b8*/ 	.word	0x00000008
.L_32:


//--------------------- .nv.callgraph             --------------------------
	.section	.nv.callgraph,"",@"SHT_CUDA_CALLGRAPH"
	.align	4
	.sectionentsize	8
	.align		4
        /*0000*/ 	.word	0x00000000
	.align		4
        /*0004*/ 	.word	0xffffffff
	.align		4
        /*0008*/ 	.word	0x00000000
	.align		4
        /*000c*/ 	.word	0xfffffffe
	.align		4
        /*0010*/ 	.word	0x00000000
	.align		4
        /*0014*/ 	.word	0xfffffffd
	.align		4
        /*0018*/ 	.word	0x00000000
	.align		4
        /*001c*/ 	.word	0xfffffffc


//--------------------- .nv.constant4             --------------------------
	.section	.nv.constant4,"a",@progbits
	.align	8
	.align		8
.nv.constant4:
        /*0000*/ 	.dword	_$_str


//--------------------- .text.triton_per_fused_abs_add_div_log_lt_mul_sub_sum_where_0 --------------------------
	.section	.text.triton_per_fused_abs_add_div_log_lt_mul_sub_sum_where_0,"ax",@progbits
	.align	128
        .global         triton_per_fused_abs_add_div_log_lt_mul_sub_sum_where_0
        .type           triton_per_fused_abs_add_div_log_lt_mul_sub_sum_where_0,@function
        .size           triton_per_fused_abs_add_div_log_lt_mul_sub_sum_where_0,(.L_x_1 - triton_per_fused_abs_add_div_log_lt_mul_sub_sum_where_0)
        .other          triton_per_fused_abs_add_div_log_lt_mul_sub_sum_where_0,@"STO_CUDA_ENTRY STV_DEFAULT"
triton_per_fused_abs_add_div_log_lt_mul_sub_sum_where_0:
.text.triton_per_fused_abs_add_div_log_lt_mul_sub_sum_where_0:
[----:B------:R-:W0:Y:S02]  /*0000*/  LDC R1, c[0x0][0x28] ;  /* 0x00000a00ff017b82 */ /* 0x000e240000000800 */
[----:B------:R-:W1:Y:S01]  /*0010*/  S2R R0, SR_CTAID.X ;  /* 0x0000000000007919 */ /* 0x000e620000002500 */
[----:B------:R-:W2:Y:S01]  /*0020*/  LDC.64 R2, c[0x0][0x210] ;  /* 0x00008400ff027b82 */ /* 0x000ea20000000a00 */
[----:B------:R-:W-:Y:S01]  /*0030*/  ULDC.64 UR4, c[0x0][0x208] ;  /* 0x0000820000047ab9 */ /* 0x000fe20000000a00 */
[----:B------:R-:W3:Y:S06]  /*0040*/  S2R R8, SR_TID.X ;  /* 0x0000000000087919 */ /* 0x000eec0000002100 */
[----:B------:R-:W4:Y:S01]  /*0050*/  LDC.64 R4, c[0x0][0x218] ;  /* 0x00008600ff047b82 */ /* 0x000f220000000a00 */
[----:B-1----:R-:W-:-:S02]  /*0060*/  SHF.R.S32.HI R7, RZ, 0x1f, R0 ;  /* 0x0000001fff077819 */ /* 0x002fc40000011400 */
[----:B------:R-:W-:Y:S02]  /*0070*/  ISETP.GE.AND P0, PT, R0, 0x10, PT ;  /* 0x000000100000780c */ /* 0x000fe40003f06270 */
[----:B------:R-:W-:Y:S02]  /*0080*/  LEA.HI R7, R7, R0, RZ, 0x2 ;  /* 0x0000000007077211 */ /* 0x000fe400078f10ff */
[----:B---3--:R-:W-:Y:S02]  /*0090*/  SHF.L.U32 R6, R8, 0x2, RZ ;  /* 0x0000000208067819 */ /* 0x008fe400000006ff */
[C---:B------:R-:W-:Y:S02]  /*00a0*/  LOP3.LUT R9, R7.reuse, 0xfffffffc, RZ, 0xc0, !PT ;  /* 0xfffffffc07097812 */ /* 0x040fe400078ec0ff */
[----:B------:R-:W-:Y:S02]  /*00b0*/  LOP3.LUT R6, R6, 0x3c, RZ, 0xc0, !PT ;  /* 0x0000003c06067812 */ /* 0x000fe400078ec0ff */
[----:B------:R-:W-:-:S02]  /*00c0*/  SHF.L.U32 R7, R7, 0x4, RZ ;  /* 0x0000000407077819 */ /* 0x000fc400000006ff */
[----:B------:R-:W-:Y:S02]  /*00d0*/  IADD3 R6, R6, R0, -R9 ;  /* 0x0000000006067210 */ /* 0x000fe40007ffe809 */
[----:B------:R-:W-:-:S04]  /*00e0*/  LOP3.LUT R7, R7, 0xffffffc0, RZ, 0xc0, !PT ;  /* 0xffffffc007077812 */ /* 0x000fc800078ec0ff */
[----:B------:R-:W-:-:S05]  /*00f0*/  IADD3 R7, R6, R7, RZ ;  /* 0x0000000706077210 */ /* 0x000fca0007ffe0ff */
[----:B--2---:R-:W-:-:S04]  /*0100*/  IMAD.WIDE R2, R7, 0x4, R2 ;  /* 0x0000000407027825 */ /* 0x004fc800078e0202 */
[----:B----4-:R-:W-:Y:S01]  /*0110*/  IMAD.WIDE R4, R7, 0x4, R4 ;  /* 0x0000000407047825 */ /* 0x010fe200078e0204 */
[----:B------:R-:W-:-:S06]  /*0120*/  CS2R R6, SRZ ;  /* 0x0000000000067805 */ /* 0x000fcc000001ff00 */
[----:B------:R-:W2:Y:S04]  /*0130*/  @!P0 LDG.E R6, desc[UR4][R2.64] ;  /* 0x0000000402068981 */ /* 0x000ea8000c1e1900 */
[----:B------:R1:W3:Y:S02]  /*0140*/  @!P0 LDG.E R7, desc[UR4][R4.64] ;  /* 0x0000000404078981 */ /* 0x0002e4000c1e1900 */
[----:B-1----:R-:W-:Y:S02]  /*0150*/  MOV R4, 0x3e055027 ;  /* 0x3e05502700047802 */ /* 0x002fe40000000f00 */
[----:B--2---:R-:W-:Y:S01]  /*0160*/  SEL R10, R6, RZ, !P0 ;  /* 0x000000ff060a7207 */ /* 0x004fe20004000000 */
[----:B------:R-:W-:Y:S01]  /*0170*/  HFMA2.MMA R6, -RZ, RZ, 1.75, 0 ;  /* 0x3f000000ff067435 */ /* 0x000fe200000001ff */
[----:B---3--:R-:W-:-:S05]  /*0180*/  SEL R7, R7, RZ, !P0 ;  /* 0x000000ff07077207 */ /* 0x008fca0004000000 */
[----:B------:R-:W-:-:S04]  /*0190*/  FADD R9, R10, -R7 ;  /* 0x800000070a097221 */ /* 0x000fc80000000000 */
[----:B------:R-:W-:-:S05]  /*01a0*/  FFMA R6, |R9|, R6, 1 ;  /* 0x3f80000009067423 */ /* 0x000fca0000000206 */
[----:B------:R-:W-:-:S13]  /*01b0*/  FSETP.GEU.AND P1, PT, R6, 1.175494350822287508e-38, PT ;  /* 0x008000000600780b */ /* 0x000fda0003f2e000 */
[----:B------:R-:W-:-:S05]  /*01c0*/  @!P1 FMUL R6, R6, 8388608 ;  /* 0x4b00000006069820 */ /* 0x000fca0000400000 */
[----:B------:R-:W-:Y:S02]  /*01d0*/  IADD3 R7, R6, -0x3f2aaaab, RZ ;  /* 0xc0d5555506077810 */ /* 0x000fe40007ffe0ff */
[----:B------:R-:W-:Y:S02]  /*01e0*/  ISETP.GE.U32.AND P2, PT, R6, 0x7f800000, PT ;  /* 0x7f8000000600780c */ /* 0x000fe40003f46070 */
[----:B------:R-:W-:-:S04]  /*01f0*/  LOP3.LUT R7, R7, 0xff800000, RZ, 0xc0, !PT ;  /* 0xff80000007077812 */ /* 0x000fc800078ec0ff */
[----:B------:R-:W-:Y:S02]  /*0200*/  IADD3 R2, R6, -R7, RZ ;  /* 0x8000000706027210 */ /* 0x000fe40007ffe0ff */
[----:B------:R-:W-:-:S03]  /*0210*/  I2FP.F32.S32 R7, R7 ;  /* 0x0000000700077245 */ /* 0x000fc60000201400 */
[----:B------:R-:W-:Y:S02]  /*0220*/  FADD R3, R2, -1 ;  /* 0xbf80000002037421 */ /* 0x000fe40000000000 */
[----:B------:R-:W-:Y:S02]  /*0230*/  @P2 MOV R5, 0x7f800000 ;  /* 0x7f80000000052802 */ /* 0x000fe40000000f00 */
[----:B------:R-:W-:-:S04]  /*0240*/  FFMA.FTZ R2, R3, -R4, 0.14084610342979431152 ;  /* 0x3e1039f603027423 */ /* 0x000fc80000010804 */
[----:B------:R-:W-:-:S04]  /*0250*/  FFMA.FTZ R2, R3, R2, -0.12148627638816833496 ;  /* 0xbdf8cdcc03027423 */ /* 0x000fc80000010002 */
[----:B------:R-:W-:-:S04]  /*0260*/  FFMA.FTZ R2, R3, R2, 0.13980610668659210205 ;  /* 0x3e0f295503027423 */ /* 0x000fc80000010002 */
[----:B------:R-:W-:-:S04]  /*0270*/  FFMA.FTZ R2, R3, R2, -0.16684235632419586182 ;  /* 0xbe2ad8b903027423 */ /* 0x000fc80000010002 */
[----:B------:R-:W-:-:S04]  /*0280*/  FFMA.FTZ R2, R3, R2, 0.20012299716472625732 ;  /* 0x3e4ced0b03027423 */ /* 0x000fc80000010002 */
[----:B------:R-:W-:-:S04]  /*0290*/  FFMA.FTZ R2, R3, R2, -0.24999669194221496582 ;  /* 0xbe7fff2203027423 */ /* 0x000fc80000010002 */
[----:B------:R-:W-:-:S04]  /*02a0*/  FFMA.FTZ R2, R3, R2, 0.33333182334899902344 ;  /* 0x3eaaaa7803027423 */ /* 0x000fc80000010002 */
[----:B------:R-:W-:Y:S01]  /*02b0*/  FFMA.FTZ R4, R3, R2, -0.5 ;  /* 0xbf00000003047423 */ /* 0x000fe20000010002 */
[----:B------:R-:W-:Y:S02]  /*02c0*/  FSEL R2, RZ, -23, P1 ;  /* 0xc1b80000ff027808 */ /* 0x000fe40000800000 */
[----:B------:R-:W-:Y:S01]  /*02d0*/  FSETP.GEU.AND P1, PT, |R9|, 10, PT ;  /* 0x412000000900780b */ /* 0x000fe20003f2e200 */
[----:B------:R-:W-:Y:S02]  /*02e0*/  FMUL R4, R3, R4 ;  /* 0x0000000403047220 */ /* 0x000fe40000400000 */
[----:B------:R-:W-:Y:S02]  /*02f0*/  FFMA.FTZ R2, R7, 1.1920928955078125e-07, R2 ;  /* 0x3400000007027823 */ /* 0x000fe40000010002 */
[----:B------:R-:W-:-:S04]  /*0300*/  FFMA.FTZ R3, R3, R4, R3 ;  /* 0x0000000403037223 */ /* 0x000fc80000010003 */
[----:B------:R-:W-:Y:S01]  /*0310*/  FFMA.FTZ R2, R2, 0.69314718246459960938, R3 ;  /* 0x3f31721802027823 */ /* 0x000fe20000010003 */
[C---:B------:R-:W-:Y:S01]  /*0320*/  @P2 FFMA.FTZ R2, R6.reuse, R5, +INF ;  /* 0x7f80000006022423 */ /* 0x040fe20000010005 */
[----:B------:R-:W-:-:S03]  /*0330*/  FSETP.NEU.AND P2, PT, R6, RZ, PT ;  /* 0x000000ff0600720b */ /* 0x000fc60003f4d000 */
[----:B------:R-:W-:-:S05]  /*0340*/  FMUL R2, R2, 10 ;  /* 0x4120000002027820 */ /* 0x000fca0000400000 */
[----:B------:R-:W-:Y:S01]  /*0350*/  FSEL R2, R2, -INF , P2 ;  /* 0xff80000002027808 */ /* 0x000fe20001000000 */
[----:B------:R-:W-:-:S05]  /*0360*/  @P1 FADD R2, |R9|, 7.91759490966796875 ;  /* 0x40fd5cf009021421 */ /* 0x000fca0000000200 */
[----:B------:R-:W-:Y:S02]  /*0370*/  FSEL R4, R2, RZ, !P0 ;  /* 0x000000ff02047208 */ /* 0x000fe40004000000 */
[----:B------:R-:W-:-:S03]  /*0380*/  LOP3.LUT P0, RZ, R8, 0x3f, RZ, 0xc0, !PT ;  /* 0x0000003f08ff7812 */ /* 0x000fc6000780c0ff */
[----:B------:R-:W1:Y:S01]  /*0390*/  SHFL.BFLY PT, R3, R4, 0x8, 0x1f ;  /* 0x0d001f0004037f89 */ /* 0x000e6200000e0000 */
[----:B------:R-:W-:Y:S01]  /*03a0*/  ISETP.LT.AND P0, PT, R0, 0x10, !P0 ;  /* 0x000000100000780c */ /* 0x000fe20004701270 */
[----:B-1----:R-:W-:-:S05]  /*03b0*/  FADD R5, R4, R3 ;  /* 0x0000000304057221 */ /* 0x002fca0000000000 */
[----:B------:R-:W1:Y:S02]  /*03c0*/  SHFL.BFLY PT, R2, R5, 0x4, 0x1f ;  /* 0x0c801f0005027f89 */ /* 0x000e6400000e0000 */
[----:B-1----:R-:W-:-:S05]  /*03d0*/  FADD R6, R5, R2 ;  /* 0x0000000205067221 */ /* 0x002fca0000000000 */
[----:B------:R-:W1:Y:S02]  /*03e0*/  SHFL.BFLY PT, R3, R6, 0x2, 0x1f ;  /* 0x0c401f0006037f89 */ /* 0x000e6400000e0000 */
[----:B-1----:R-:W-:Y:S02]  /*03f0*/  FADD R7, R6, R3 ;  /* 0x0000000306077221 */ /* 0x002fe40000000000 */
[----:B------:R-:W1:Y:S03]  /*0400*/  LDC.64 R2, c[0x0][0x220] ;  /* 0x00008800ff027b82 */ /* 0x000e660000000a00 */
[----:B------:R-:W2:Y:S01]  /*0410*/  SHFL.BFLY PT, R10, R7, 0x1, 0x1f ;  /* 0x0c201f00070a7f89 */ /* 0x000ea200000e0000 */
[----:B-1----:R-:W-:-:S04]  /*0420*/  IMAD.WIDE R2, R0, 0x4, R2 ;  /* 0x0000000400027825 */ /* 0x002fc800078e0202 */
[----:B--2---:R-:W-:Y:S01]  /*0430*/  FADD R9, R7, R10 ;  /* 0x0000000a07097221 */ /* 0x004fe20000000000 */
[----:B------:R-:W-:Y:S06]  /*0440*/  @!P0 EXIT ;  /* 0x000000000000894d */ /* 0x000fec0003800000 */
[----:B------:R-:W-:Y:S01]  /*0450*/  STG.E desc[UR4][R2.64], R9 ;  /* 0x0000000902007986 */ /* 0x000fe2000c101904 */
[----:B------:R-:W-:Y:S05]  /*0460*/  EXIT ;  /* 0x000000000000794d */ /* 0x000fea0003800000 */
.L_x_0:
[----:B------:R-:W-:-:S00]  /*0470*/  BRA `(.L_x_0) ;  /* 0xfffffffc00fc7947 */ /* 0x000fc0000383ffff */
[----:B------:R-:W-:-:S00]  /*0480*/  NOP ;  /* 0x0000000000007918 */ /* 0x000fc00000000000 */
[----:B------:R-:W-:-:S00]  /*0490*/  NOP ;  /* 0x0000000000007918 */ /* 0x000fc00000000000 */
[----:B------:R-:W-:-:S00]  /*04a0*/  NOP ;  /* 0x0000000000007918 */ /* 0x000fc00000000000 */
[----:B------:R-:W-:-:S00]  /*04b0*/  NOP ;  /* 0x0000000000007918 */ /* 0x000fc00000000000 */
[----:B------:R-:W-:-:S00]  /*04c0*/  NOP ;  /* 0x0000000000007918 */ /* 0x000fc00000000000 */
[----:B------:R-:W-:-:S00]  /*04d0*/  NOP ;  /* 0x0000000000007918 */ /* 0x000fc00000000000 */
[----:B------:R-:W-:-:S00]  /*04e0*/  NOP ;  /* 0x0000000000007918 */ /* 0x000fc00000000000 */
[----:B------:R-:W-:-:S00]  /*04f0*/  NOP ;  /* 0x0000000000007918 */ /* 0x000fc00000000000 */
.L_x_1:


//--------------------- .nv.global.init           --------------------------
	.section	.nv.global.init,"aw",@progbits
.nv.global.init:
	.type		_$_str,@object
	.size		_$_str,(.L_0 - _$_str)
_$_str:
        /*0000*/ 	.byte	0x5f, 0x5f, 0x43, 0x55, 0x44, 0x41, 0x5f, 0x46, 0x54, 0x5a, 0x00
.L_0:


//--------------------- .nv.constant0.triton_per_fused_abs_add_div_log_lt_mul_sub_sum_where_0 --------------------------
	.section	.nv.constant0.triton_per_fused_abs_add_div_log_lt_mul_sub_sum_where_0,"a",@progbits
	.sectionflags	@""
	.align	4
.nv.constant0.triton_per_fused_abs_add_div_log_lt_mul_sub_sum_where_0:
	.zero		560
